//
// Generated by NVIDIA NVVM Compiler
//
// Compiler Build ID: CL-36424714
// Cuda compilation tools, release 13.0, V13.0.88
// Based on NVVM 20.0.0
//

.version 9.0
.target sm_100
.address_size 64

	// .globl	_Z16transpose_paddedPKfPfi
// _ZZ16transpose_paddedPKfPfiE4tile has been demoted

.visible .entry _Z16transpose_paddedPKfPfi(
	.param .u64 .ptr .align 1 _Z16transpose_paddedPKfPfi_param_0,
	.param .u64 .ptr .align 1 _Z16transpose_paddedPKfPfi_param_1,
	.param .u32 _Z16transpose_paddedPKfPfi_param_2
)
{
	.reg .pred 	%p<3>;
	.reg .b32 	%r<26>;
	.reg .b32 	%f<3>;
	.reg .b64 	%rd<9>;
	// demoted variable
	.shared .align 4 .b8 _ZZ16transpose_paddedPKfPfiE4tile[4224];
	ld.param.u64 	%rd1, [_Z16transpose_paddedPKfPfi_param_0];
	ld.param.u64 	%rd2, [_Z16transpose_paddedPKfPfi_param_1];
	ld.param.u32 	%r10, [_Z16transpose_paddedPKfPfi_param_2];
	mov.u32 	%r11, %ctaid.x;
	shl.b32 	%r1, %r11, 5;
	mov.u32 	%r2, %tid.x;
	add.s32 	%r3, %r1, %r2;
	mov.u32 	%r12, %ctaid.y;
	shl.b32 	%r4, %r12, 5;
	mov.u32 	%r5, %tid.y;
	add.s32 	%r13, %r4, %r5;
	max.s32 	%r14, %r3, %r13;
	setp.ge.s32 	%p1, %r14, %r10;
	@%p1 bra 	$L__BB0_2;
	cvta.to.global.u64 	%rd3, %rd1;
	mad.lo.s32 	%r15, %r10, %r13, %r3;
	mul.wide.s32 	%rd4, %r15, 4;
	add.s64 	%rd5, %rd3, %rd4;
	ld.global.f32 	%f1, [%rd5];
	mov.u32 	%r16, _ZZ16transpose_paddedPKfPfiE4tile;
	mad.lo.s32 	%r17, %r5, 132, %r16;
	shl.b32 	%r18, %r2, 2;
	add.s32 	%r19, %r17, %r18;
	st.shared.f32 	[%r19], %f1;
$L__BB0_2:
	bar.sync 	0;
	add.s32 	%r7, %r4, %r2;
	add.s32 	%r8, %r1, %r5;
	max.s32 	%r20, %r7, %r8;
	setp.ge.s32 	%p2, %r20, %r10;
	@%p2 bra 	$L__BB0_4;
	mov.u32 	%r21, _ZZ16transpose_paddedPKfPfiE4tile;
	mad.lo.s32 	%r22, %r2, 132, %r21;
	shl.b32 	%r23, %r5, 2;
	add.s32 	%r24, %r22, %r23;
	ld.shared.f32 	%f2, [%r24];
	mad.lo.s32 	%r25, %r10, %r8, %r7;
	cvta.to.global.u64 	%rd6, %rd2;
	mul.wide.s32 	%rd7, %r25, 4;
	add.s64 	%rd8, %rd6, %rd7;
	st.global.f32 	[%rd8], %f2;
$L__BB0_4:
	ret;

}


// ===== COMPILED SASS (sm_100) =====

	.target	sm_100

	.elftype	@"ET_EXEC"


//--------------------- .note.nv.tkinfo           --------------------------
	.section	.note.nv.tkinfo,"",@"SHT_NOTE"
	.sectionflags	@"SHF_NOTE_NV_TKINFO"
	.tkinfo
        /*0018*/ 	.word	0x00000002
        /*0030*/ 	.string	""
        /*0030*/ 	.string	"ptxas"
        /*0030*/ 	.string	"Cuda compilation tools, release 13.0, V13.0.88"
        /*0030*/ 	.string	"Build cuda_13.0.r13.0/compiler.36424714_0"
        /*0030*/ 	.string	"-arch sm_100 -m 64 "



//--------------------- .note.nv.cuinfo           --------------------------
	.section	.note.nv.cuinfo,"",@"SHT_NOTE"
	.sectionflags	@"SHF_NOTE_NV_CUINFO"
        /*0018*/ 	.short	0x0002
        /*001a*/ 	.short	0x0064
        /*001c*/ 	.short	0x0082
	.zero		2


//--------------------- .nv.info                  --------------------------
	.section	.nv.info,"",@"SHT_CUDA_INFO"
	.align	4


	//----- nvinfo : EIATTR_REGCOUNT
	.align		4
        /*0000*/ 	.byte	0x04, 0x2f
        /*0002*/ 	.short	(.L_1 - .L_0)
	.align		4
.L_0:
        /*0004*/ 	.word	index@(_Z16transpose_paddedPKfPfi)
        /*0008*/ 	.word	0x0000000c


	//----- nvinfo : EIATTR_FRAME_SIZE
	.align		4
.L_1:
        /*000c*/ 	.byte	0x04, 0x11
        /*000e*/ 	.short	(.L_3 - .L_2)
	.align		4
.L_2:
        /*0010*/ 	.word	index@(_Z16transpose_paddedPKfPfi)
        /*0014*/ 	.word	0x00000000


	//----- nvinfo : EIATTR_MIN_STACK_SIZE
	.align		4
.L_3:
        /*0018*/ 	.byte	0x04, 0x12
        /*001a*/ 	.short	(.L_5 - .L_4)
	.align		4
.L_4:
        /*001c*/ 	.word	index@(_Z16transpose_paddedPKfPfi)
        /*0020*/ 	.word	0x00000000
.L_5:


//--------------------- .nv.compat                --------------------------
	.section	.nv.compat,"",@"SHT_CUDA_COMPAT_INFO"
	.align	4
        /*0000*/ 	.byte	0x02, 0x09, 0x00, 0x00, 0x02, 0x02, 0x01, 0x00, 0x02, 0x05, 0x05, 0x00, 0x03, 0x07, 0x01, 0x01
        /*0010*/ 	.byte	0x02, 0x03, 0x00, 0x00, 0x02, 0x06, 0x01, 0x00, 0x04, 0x0b, 0x08, 0x00, 0x09, 0x00, 0x00, 0x00
        /*0020*/ 	.byte	0x00, 0x00, 0x00, 0x00


//--------------------- .nv.info._Z16transpose_paddedPKfPfi --------------------------
	.section	.nv.info._Z16transpose_paddedPKfPfi,"",@"SHT_CUDA_INFO"
	.sectionflags	@""
	.align	4


	//----- nvinfo : EIATTR_CUDA_API_VERSION
	.align		4
        /*0000*/ 	.byte	0x04, 0x37
        /*0002*/ 	.short	(.L_7 - .L_6)
.L_6:
        /*0004*/ 	.word	0x00000082


	//----- nvinfo : EIATTR_KPARAM_INFO
	.align		4
.L_7:
        /*0008*/ 	.byte	0x04, 0x17
        /*000a*/ 	.short	(.L_9 - .L_8)
.L_8:
        /*000c*/ 	.word	0x00000000
        /*0010*/ 	.short	0x0002
        /*0012*/ 	.short	0x0010
        /*0014*/ 	.byte	0x00, 0xf0, 0x11, 0x00


	//----- nvinfo : EIATTR_KPARAM_INFO
	.align		4
.L_9:
        /*0018*/ 	.byte	0x04, 0x17
        /*001a*/ 	.short	(.L_11 - .L_10)
.L_10:
        /*001c*/ 	.word	0x00000000
        /*0020*/ 	.short	0x0001
        /*0022*/ 	.short	0x0008
        /*0024*/ 	.byte	0x00, 0xf5, 0x21, 0x00


	//----- nvinfo : EIATTR_KPARAM_INFO
	.align		4
.L_11:
        /*0028*/ 	.byte	0x04, 0x17
        /*002a*/ 	.short	(.L_13 - .L_12)
.L_12:
        /*002c*/ 	.word	0x00000000
        /*0030*/ 	.short	0x0000
        /*0032*/ 	.short	0x0000
        /*0034*/ 	.byte	0x00, 0xf5, 0x21, 0x00


	//----- nvinfo : EIATTR_SPARSE_MMA_MASK
	.align		4
.L_13:
        /*0038*/ 	.byte	0x03, 0x50
        /*003a*/ 	.short	0x0000


	//----- nvinfo : EIATTR_MAXREG_COUNT
	.align		4
        /*003c*/ 	.byte	0x03, 0x1b
        /*003e*/ 	.short	0x00ff


	//----- nvinfo : EIATTR_NUM_BARRIERS
	.align		4
        /*0040*/ 	.byte	0x02, 0x4c
        /*0042*/ 	.byte	0x01
	.zero		1


	//----- nvinfo : EIATTR_MERCURY_ISA_VERSION
	.align		4
        /*0044*/ 	.byte	0x03, 0x5f
        /*0046*/ 	.short	0x0101


	//----- nvinfo : EIATTR_VRC_CTA_INIT_COUNT
	.align		4
        /*0048*/ 	.byte	0x02, 0x4a
	.zero		1
	.zero		1


	//----- nvinfo : EIATTR_EXIT_INSTR_OFFSETS
	.align		4
        /*004c*/ 	.byte	0x04, 0x1c
        /*004e*/ 	.short	(.L_15 - .L_14)


	//   ....[0]....
.L_14:
        /*0050*/ 	.word	0x000001a0


	//   ....[1]....
        /*0054*/ 	.word	0x00000250


	//----- nvinfo : EIATTR_CBANK_PARAM_SIZE
	.align		4
.L_15:
        /*0058*/ 	.byte	0x03, 0x19
        /*005a*/ 	.short	0x0014


	//----- nvinfo : EIATTR_PARAM_CBANK
	.align		4
        /*005c*/ 	.byte	0x04, 0x0a
        /*005e*/ 	.short	(.L_17 - .L_16)
	.align		4
.L_16:
        /*0060*/ 	.word	index@(.nv.constant0._Z16transpose_paddedPKfPfi)
        /*0064*/ 	.short	0x0380
        /*0066*/ 	.short	0x0014


	//----- nvinfo : EIATTR_SW_WAR
	.align		4
.L_17:
        /*0068*/ 	.byte	0x04, 0x36
        /*006a*/ 	.short	(.L_19 - .L_18)
.L_18:
        /*006c*/ 	.word	0x00000008
.L_19:


//--------------------- .nv.callgraph             --------------------------
	.section	.nv.callgraph,"",@"SHT_CUDA_CALLGRAPH"
	.align	4
	.sectionentsize	8
	.align		4
        /*0000*/ 	.word	0x00000000
	.align		4
        /*0004*/ 	.word	0xffffffff
	.align		4
        /*0008*/ 	.word	0x00000000
	.align		4
        /*000c*/ 	.word	0xfffffffe
	.align		4
        /*0010*/ 	.word	0x00000000
	.align		4
        /*0014*/ 	.word	0xfffffffd
	.align		4
        /*0018*/ 	.word	0x00000000
	.align		4
        /*001c*/ 	.word	0xfffffffc


//--------------------- .text._Z16transpose_paddedPKfPfi --------------------------
	.section	.text._Z16transpose_paddedPKfPfi,"ax",@progbits
	.align	128
        .global         _Z16transpose_paddedPKfPfi
        .type           _Z16transpose_paddedPKfPfi,@function
        .size           _Z16transpose_paddedPKfPfi,(.L_x_1 - _Z16transpose_paddedPKfPfi)
        .other          _Z16transpose_paddedPKfPfi,@"STO_CUDA_ENTRY STV_DEFAULT"
_Z16transpose_paddedPKfPfi:
.text._Z16transpose_paddedPKfPfi:
[----:B------:R-:W-:Y:S01]  /*0000*/  LDC R1, c[0x0][0x37c] ;  /* 0x0000df00ff017b82 */ /* 0x000fe20000000800 */
[----:B------:R-:W0:Y:S01]  /*0010*/  S2R R7, SR_CTAID.X ;  /* 0x0000000000077919 */ /* 0x000e220000002500 */
[----:B------:R-:W1:Y:S01]  /*0020*/  LDCU UR6, c[0x0][0x390] ;  /* 0x00007200ff0677ac */ /* 0x000e620008000800 */
[----:B------:R-:W0:Y:S01]  /*0030*/  S2R R6, SR_TID.X ;  /* 0x0000000000067919 */ /* 0x000e220000002100 */
[----:B------:R-:W2:Y:S01]  /*0040*/  LDCU.64 UR4, c[0x0][0x358] ;  /* 0x00006b00ff0477ac */ /* 0x000ea20008000a00 */
[----:B------:R-:W3:Y:S01]  /*0050*/  S2R R8, SR_TID.Y ;  /* 0x0000000000087919 */ /* 0x000ee20000002200 */
[----:B------:R-:W3:Y:S01]  /*0060*/  S2R R9, SR_CTAID.Y ;  /* 0x0000000000097919 */ /* 0x000ee20000002600 */
[----:B0-----:R-:W-:Y:S02]  /*0070*/  IMAD R0, R7, 0x20, R6 ;  /* 0x0000002007007824 */ /* 0x001fe400078e0206 */
[----:B---3--:R-:W-:-:S05]  /*0080*/  IMAD R5, R9, 0x20, R8 ;  /* 0x0000002009057824 */ /* 0x008fca00078e0208 */
[----:B------:R-:W-:-:S04]  /*0090*/  VIMNMX R2, PT, PT, R0, R5, !PT ;  /* 0x0000000500027248 */ /* 0x000fc80007fe0100 */
[----:B-1----:R-:W-:-:S13]  /*00a0*/  ISETP.GE.AND P0, PT, R2, UR6, PT ;  /* 0x0000000602007c0c */ /* 0x002fda000bf06270 */
[----:B------:R-:W0:Y:S01]  /*00b0*/  @!P0 LDC.64 R2, c[0x0][0x380] ;  /* 0x0000e000ff028b82 */ /* 0x000e220000000a00 */
[----:B------:R-:W-:-:S04]  /*00c0*/  @!P0 IMAD R5, R5, UR6, R0 ;  /* 0x0000000605058c24 */ /* 0x000fc8000f8e0200 */
[----:B0-----:R-:W-:-:S06]  /*00d0*/  @!P0 IMAD.WIDE R2, R5, 0x4, R2 ;  /* 0x0000000405028825 */ /* 0x001fcc00078e0202 */
[----:B--2---:R-:W2:Y:S01]  /*00e0*/  @!P0 LDG.E R2, desc[UR4][R2.64] ;  /* 0x0000000402028981 */ /* 0x004ea2000c1e1900 */
[----:B------:R-:W-:Y:S01]  /*00f0*/  @!P0 MOV R0, 0x400 ;  /* 0x0000040000008802 */ /* 0x000fe20000000f00 */
[----:B------:R-:W-:Y:S01]  /*0100*/  IMAD R4, R9, 0x20, R6 ;  /* 0x0000002009047824 */ /* 0x000fe200078e0206 */
[----:B------:R-:W-:Y:S01]  /*0110*/  LEA R7, R7, R8, 0x5 ;  /* 0x0000000807077211 */ /* 0x000fe200078e28ff */
[----:B------:R-:W0:Y:S02]  /*0120*/  @!P0 S2R R5, SR_CgaCtaId ;  /* 0x0000000000058919 */ /* 0x000e240000008800 */
[----:B0-----:R-:W-:Y:S02]  /*0130*/  @!P0 LEA R0, R5, R0, 0x18 ;  /* 0x0000000005008211 */ /* 0x001fe400078ec0ff */
[----:B------:R-:W-:-:S03]  /*0140*/  VIMNMX R5, PT, PT, R4, R7, !PT ;  /* 0x0000000704057248 */ /* 0x000fc60007fe0100 */
[----:B------:R-:W-:Y:S01]  /*0150*/  @!P0 IMAD R0, R8, 0x84, R0 ;  /* 0x0000008408008824 */ /* 0x000fe200078e0200 */
[----:B------:R-:W-:-:S04]  /*0160*/  ISETP.GE.AND P1, PT, R5, UR6, PT ;  /* 0x0000000605007c0c */ /* 0x000fc8000bf26270 */
[----:B------:R-:W-:-:S05]  /*0170*/  @!P0 LEA R5, R6, R0, 0x2 ;  /* 0x0000000006058211 */ /* 0x000fca00078e10ff */
[----:B--2---:R0:W-:Y:S01]  /*0180*/  @!P0 STS [R5], R2 ;  /* 0x0000000205008388 */ /* 0x0041e20000000800 */
[----:B------:R-:W-:Y:S06]  /*0190*/  BAR.SYNC.DEFER_BLOCKING 0x0 ;  /* 0x0000000000007b1d */ /* 0x000fec0000010000 */
[----:B------:R-:W-:Y:S05]  /*01a0*/  @P1 EXIT ;  /* 0x000000000000194d */ /* 0x000fea0003800000 */
[----:B------:R-:W1:Y:S01]  /*01b0*/  S2R R3, SR_CgaCtaId ;  /* 0x0000000000037919 */ /* 0x000e620000008800 */
[----:B------:R-:W-:Y:S01]  /*01c0*/  MOV R0, 0x400 ;  /* 0x0000040000007802 */ /* 0x000fe20000000f00 */
[----:B------:R-:W-:-:S03]  /*01d0*/  IMAD R7, R7, UR6, R4 ;  /* 0x0000000607077c24 */ /* 0x000fc6000f8e0204 */
[----:B-1----:R-:W-:-:S05]  /*01e0*/  LEA R3, R3, R0, 0x18 ;  /* 0x0000000003037211 */ /* 0x002fca00078ec0ff */
[----:B------:R-:W-:Y:S02]  /*01f0*/  IMAD R0, R6, 0x84, R3 ;  /* 0x0000008406007824 */ /* 0x000fe400078e0203 */
[----:B0-----:R-:W0:Y:S02]  /*0200*/  LDC.64 R2, c[0x0][0x388] ;  /* 0x0000e200ff027b82 */ /* 0x001e240000000a00 */
[----:B------:R-:W-:-:S05]  /*0210*/  IMAD R0, R8, 0x4, R0 ;  /* 0x0000000408007824 */ /* 0x000fca00078e0200 */
[----:B------:R-:W1:Y:S01]  /*0220*/  LDS R5, [R0] ;  /* 0x0000000000057984 */ /* 0x000e620000000800 */
[----:B0-----:R-:W-:-:S05]  /*0230*/  IMAD.WIDE R2, R7, 0x4, R2 ;  /* 0x0000000407027825 */ /* 0x001fca00078e0202 */
[----:B-1----:R-:W-:Y:S01]  /*0240*/  STG.E desc[UR4][R2.64], R5 ;  /* 0x0000000502007986 */ /* 0x002fe2000c101904 */
[----:B------:R-:W-:Y:S05]  /*0250*/  EXIT ;  /* 0x000000000000794d */ /* 0x000fea0003800000 */
.L_x_0:
[----:B------:R-:W-:-:S00]  /*0260*/  BRA `(.L_x_0) ;  /* 0xfffffffc00fc7947 */ /* 0x000fc0000383ffff */
[----:B------:R-:W-:-:S00]  /*0270*/  NOP ;  /* 0x0000000000007918 */ /* 0x000fc00000000000 */
        /* <DEDUP_REMOVED lines=8> */
.L_x_1:


//--------------------- .nv.shared._Z16transpose_paddedPKfPfi --------------------------
	.section	.nv.shared._Z16transpose_paddedPKfPfi,"aw",@nobits
	.sectionflags	@""
	.align	4
.nv.shared._Z16transpose_paddedPKfPfi:
	.zero		5248


//--------------------- .nv.shared.reserved.0     --------------------------
	.section	.nv.shared.reserved.0,"aw",@nobits
	.weak		__nv_reservedSMEM_offset_0_alias
	.size		__nv_reservedSMEM_offset_0_alias, 0, 64
	.other		__nv_reservedSMEM_offset_0_alias,@"STO_CUDA_RESERVED_SHARED STV_DEFAULT"
__nv_reservedSMEM_offset_0_alias:
	.zero		0
	.zero		64


//--------------------- .nv.constant0._Z16transpose_paddedPKfPfi --------------------------
	.section	.nv.constant0._Z16transpose_paddedPKfPfi,"a",@progbits
	.sectionflags	@""
	.align	4
.nv.constant0._Z16transpose_paddedPKfPfi:
	.zero		916


//--------------------- SYMBOLS --------------------------

	.type		.nv.reservedSmem.offset0,@object
	.size		.nv.reservedSmem.offset0,0x4
	.type		.nv.reservedSmem.cap,@object
	.size		.nv.reservedSmem.cap,0x4
